//
// Generated by NVIDIA NVVM Compiler
//
// Compiler Build ID: CL-36424714
// Cuda compilation tools, release 13.0, V13.0.88
// Based on NVVM 20.0.0
//

.version 9.0
.target sm_100
.address_size 64

	// .globl	_Z5T_optPiS_ii
// _ZZ5T_optPiS_iiE4tile has been demoted

.visible .entry _Z5T_optPiS_ii(
	.param .u64 .ptr .align 1 _Z5T_optPiS_ii_param_0,
	.param .u64 .ptr .align 1 _Z5T_optPiS_ii_param_1,
	.param .u32 _Z5T_optPiS_ii_param_2,
	.param .u32 _Z5T_optPiS_ii_param_3
)
{
	.reg .pred 	%p<7>;
	.reg .b32 	%r<28>;
	.reg .b64 	%rd<9>;
	// demoted variable
	.shared .align 4 .b8 _ZZ5T_optPiS_iiE4tile[4096];
	ld.param.u64 	%rd1, [_Z5T_optPiS_ii_param_0];
	ld.param.u64 	%rd2, [_Z5T_optPiS_ii_param_1];
	ld.param.u32 	%r9, [_Z5T_optPiS_ii_param_2];
	ld.param.u32 	%r10, [_Z5T_optPiS_ii_param_3];
	mov.u32 	%r11, %ctaid.x;
	shl.b32 	%r1, %r11, 5;
	mov.u32 	%r2, %tid.x;
	add.s32 	%r3, %r1, %r2;
	mov.u32 	%r12, %ctaid.y;
	shl.b32 	%r4, %r12, 5;
	mov.u32 	%r5, %tid.y;
	add.s32 	%r6, %r4, %r5;
	setp.ge.s32 	%p1, %r6, %r10;
	setp.ge.s32 	%p2, %r3, %r9;
	or.pred  	%p3, %p2, %p1;
	@%p3 bra 	$L__BB0_2;
	cvta.to.global.u64 	%rd3, %rd1;
	mad.lo.s32 	%r13, %r9, %r6, %r3;
	mul.wide.s32 	%rd4, %r13, 4;
	add.s64 	%rd5, %rd3, %rd4;
	ld.global.u32 	%r14, [%rd5];
	shl.b32 	%r15, %r5, 7;
	mov.u32 	%r16, _ZZ5T_optPiS_iiE4tile;
	add.s32 	%r17, %r16, %r15;
	shl.b32 	%r18, %r2, 2;
	add.s32 	%r19, %r17, %r18;
	st.shared.u32 	[%r19], %r14;
$L__BB0_2:
	bar.sync 	0;
	add.s32 	%r7, %r1, %r5;
	add.s32 	%r20, %r4, %r2;
	setp.ge.s32 	%p4, %r7, %r9;
	setp.ge.s32 	%p5, %r20, %r10;
	or.pred  	%p6, %p4, %p5;
	@%p6 bra 	$L__BB0_4;
	shl.b32 	%r21, %r2, 7;
	mov.u32 	%r22, _ZZ5T_optPiS_iiE4tile;
	add.s32 	%r23, %r22, %r21;
	shl.b32 	%r24, %r5, 2;
	add.s32 	%r25, %r23, %r24;
	ld.shared.u32 	%r26, [%r25];
	mad.lo.s32 	%r27, %r10, %r7, %r20;
	cvta.to.global.u64 	%rd6, %rd2;
	mul.wide.s32 	%rd7, %r27, 4;
	add.s64 	%rd8, %rd6, %rd7;
	st.global.u32 	[%rd8], %r26;
$L__BB0_4:
	ret;

}


// ===== COMPILED SASS (sm_100) =====

	.target	sm_100

	.elftype	@"ET_EXEC"


//--------------------- .note.nv.tkinfo           --------------------------
	.section	.note.nv.tkinfo,"",@"SHT_NOTE"
	.sectionflags	@"SHF_NOTE_NV_TKINFO"
	.tkinfo
        /*0018*/ 	.word	0x00000002
        /*0030*/ 	.string	""
        /*0030*/ 	.string	"ptxas"
        /*0030*/ 	.string	"Cuda compilation tools, release 13.0, V13.0.88"
        /*0030*/ 	.string	"Build cuda_13.0.r13.0/compiler.36424714_0"
        /*0030*/ 	.string	"-arch sm_100 -m 64 "



//--------------------- .note.nv.cuinfo           --------------------------
	.section	.note.nv.cuinfo,"",@"SHT_NOTE"
	.sectionflags	@"SHF_NOTE_NV_CUINFO"
        /*0018*/ 	.short	0x0002
        /*001a*/ 	.short	0x0064
        /*001c*/ 	.short	0x0082
	.zero		2


//--------------------- .nv.info                  --------------------------
	.section	.nv.info,"",@"SHT_CUDA_INFO"
	.align	4


	//----- nvinfo : EIATTR_REGCOUNT
	.align		4
        /*0000*/ 	.byte	0x04, 0x2f
        /*0002*/ 	.short	(.L_1 - .L_0)
	.align		4
.L_0:
        /*0004*/ 	.word	index@(_Z5T_optPiS_ii)
        /*0008*/ 	.word	0x0000000e


	//----- nvinfo : EIATTR_FRAME_SIZE
	.align		4
.L_1:
        /*000c*/ 	.byte	0x04, 0x11
        /*000e*/ 	.short	(.L_3 - .L_2)
	.align		4
.L_2:
        /*0010*/ 	.word	index@(_Z5T_optPiS_ii)
        /*0014*/ 	.word	0x00000000


	//----- nvinfo : EIATTR_MIN_STACK_SIZE
	.align		4
.L_3:
        /*0018*/ 	.byte	0x04, 0x12
        /*001a*/ 	.short	(.L_5 - .L_4)
	.align		4
.L_4:
        /*001c*/ 	.word	index@(_Z5T_optPiS_ii)
        /*0020*/ 	.word	0x00000000
.L_5:


//--------------------- .nv.compat                --------------------------
	.section	.nv.compat,"",@"SHT_CUDA_COMPAT_INFO"
	.align	4
        /*0000*/ 	.byte	0x02, 0x09, 0x00, 0x00, 0x02, 0x02, 0x01, 0x00, 0x02, 0x05, 0x05, 0x00, 0x03, 0x07, 0x01, 0x01
        /*0010*/ 	.byte	0x02, 0x03, 0x00, 0x00, 0x02, 0x06, 0x01, 0x00, 0x04, 0x0b, 0x08, 0x00, 0x09, 0x00, 0x00, 0x00
        /*0020*/ 	.byte	0x00, 0x00, 0x00, 0x00


//--------------------- .nv.info._Z5T_optPiS_ii   --------------------------
	.section	.nv.info._Z5T_optPiS_ii,"",@"SHT_CUDA_INFO"
	.sectionflags	@""
	.align	4


	//----- nvinfo : EIATTR_CUDA_API_VERSION
	.align		4
        /*0000*/ 	.byte	0x04, 0x37
        /*0002*/ 	.short	(.L_7 - .L_6)
.L_6:
        /*0004*/ 	.word	0x00000082


	//----- nvinfo : EIATTR_KPARAM_INFO
	.align		4
.L_7:
        /*0008*/ 	.byte	0x04, 0x17
        /*000a*/ 	.short	(.L_9 - .L_8)
.L_8:
        /*000c*/ 	.word	0x00000000
        /*0010*/ 	.short	0x0003
        /*0012*/ 	.short	0x0014
        /*0014*/ 	.byte	0x00, 0xf0, 0x11, 0x00


	//----- nvinfo : EIATTR_KPARAM_INFO
	.align		4
.L_9:
        /*0018*/ 	.byte	0x04, 0x17
        /*001a*/ 	.short	(.L_11 - .L_10)
.L_10:
        /*001c*/ 	.word	0x00000000
        /*0020*/ 	.short	0x0002
        /*0022*/ 	.short	0x0010
        /*0024*/ 	.byte	0x00, 0xf0, 0x11, 0x00


	//----- nvinfo : EIATTR_KPARAM_INFO
	.align		4
.L_11:
        /*0028*/ 	.byte	0x04, 0x17
        /*002a*/ 	.short	(.L_13 - .L_12)
.L_12:
        /*002c*/ 	.word	0x00000000
        /*0030*/ 	.short	0x0001
        /*0032*/ 	.short	0x0008
        /*0034*/ 	.byte	0x00, 0xf5, 0x21, 0x00


	//----- nvinfo : EIATTR_KPARAM_INFO
	.align		4
.L_13:
        /*0038*/ 	.byte	0x04, 0x17
        /*003a*/ 	.short	(.L_15 - .L_14)
.L_14:
        /*003c*/ 	.word	0x00000000
        /*0040*/ 	.short	0x0000
        /*0042*/ 	.short	0x0000
        /*0044*/ 	.byte	0x00, 0xf5, 0x21, 0x00


	//----- nvinfo : EIATTR_SPARSE_MMA_MASK
	.align		4
.L_15:
        /*0048*/ 	.byte	0x03, 0x50
        /*004a*/ 	.short	0x0000


	//----- nvinfo : EIATTR_MAXREG_COUNT
	.align		4
        /*004c*/ 	.byte	0x03, 0x1b
        /*004e*/ 	.short	0x00ff


	//----- nvinfo : EIATTR_NUM_BARRIERS
	.align		4
        /*0050*/ 	.byte	0x02, 0x4c
        /*0052*/ 	.byte	0x01
	.zero		1


	//----- nvinfo : EIATTR_MERCURY_ISA_VERSION
	.align		4
        /*0054*/ 	.byte	0x03, 0x5f
        /*0056*/ 	.short	0x0101


	//----- nvinfo : EIATTR_VRC_CTA_INIT_COUNT
	.align		4
        /*0058*/ 	.byte	0x02, 0x4a
	.zero		1
	.zero		1


	//----- nvinfo : EIATTR_EXIT_INSTR_OFFSETS
	.align		4
        /*005c*/ 	.byte	0x04, 0x1c
        /*005e*/ 	.short	(.L_17 - .L_16)


	//   ....[0]....
.L_16:
        /*0060*/ 	.word	0x000001a0


	//   ....[1]....
        /*0064*/ 	.word	0x00000250


	//----- nvinfo : EIATTR_CBANK_PARAM_SIZE
	.align		4
.L_17:
        /*0068*/ 	.byte	0x03, 0x19
        /*006a*/ 	.short	0x0018


	//----- nvinfo : EIATTR_PARAM_CBANK
	.align		4
        /*006c*/ 	.byte	0x04, 0x0a
        /*006e*/ 	.short	(.L_19 - .L_18)
	.align		4
.L_18:
        /*0070*/ 	.word	index@(.nv.constant0._Z5T_optPiS_ii)
        /*0074*/ 	.short	0x0380
        /*0076*/ 	.short	0x0018


	//----- nvinfo : EIATTR_SW_WAR
	.align		4
.L_19:
        /*0078*/ 	.byte	0x04, 0x36
        /*007a*/ 	.short	(.L_21 - .L_20)
.L_20:
        /*007c*/ 	.word	0x00000008
.L_21:


//--------------------- .nv.callgraph             --------------------------
	.section	.nv.callgraph,"",@"SHT_CUDA_CALLGRAPH"
	.align	4
	.sectionentsize	8
	.align		4
        /*0000*/ 	.word	0x00000000
	.align		4
        /*0004*/ 	.word	0xffffffff
	.align		4
        /*0008*/ 	.word	0x00000000
	.align		4
        /*000c*/ 	.word	0xfffffffe
	.align		4
        /*0010*/ 	.word	0x00000000
	.align		4
        /*0014*/ 	.word	0xfffffffd
	.align		4
        /*0018*/ 	.word	0x00000000
	.align		4
        /*001c*/ 	.word	0xfffffffc


//--------------------- .text._Z5T_optPiS_ii      --------------------------
	.section	.text._Z5T_optPiS_ii,"ax",@progbits
	.align	128
        .global         _Z5T_optPiS_ii
        .type           _Z5T_optPiS_ii,@function
        .size           _Z5T_optPiS_ii,(.L_x_1 - _Z5T_optPiS_ii)
        .other          _Z5T_optPiS_ii,@"STO_CUDA_ENTRY STV_DEFAULT"
_Z5T_optPiS_ii:
.text._Z5T_optPiS_ii:
[----:B------:R-:W-:Y:S01]  /*0000*/  LDC R1, c[0x0][0x37c] ;  /* 0x0000df00ff017b82 */ /* 0x000fe20000000800 */
[----:B------:R-:W0:Y:S01]  /*0010*/  S2R R11, SR_TID.Y ;  /* 0x00000000000b7919 */ /* 0x000e220000002200 */
[----:B------:R-:W1:Y:S01]  /*0020*/  LDCU.64 UR8, c[0x0][0x390] ;  /* 0x00007200ff0877ac */ /* 0x000e620008000a00 */
[----:B------:R-:W0:Y:S01]  /*0030*/  S2R R6, SR_CTAID.Y ;  /* 0x0000000000067919 */ /* 0x000e220000002600 */
[----:B------:R-:W2:Y:S01]  /*0040*/  LDCU.64 UR6, c[0x0][0x358] ;  /* 0x00006b00ff0677ac */ /* 0x000ea20008000a00 */
[----:B------:R-:W3:Y:S01]  /*0050*/  S2R R4, SR_CTAID.X ;  /* 0x0000000000047919 */ /* 0x000ee20000002500 */
[----:B------:R-:W3:Y:S01]  /*0060*/  S2R R9, SR_TID.X ;  /* 0x0000000000097919 */ /* 0x000ee20000002100 */
[----:B0-----:R-:W-:-:S05]  /*0070*/  IMAD R5, R6, 0x20, R11 ;  /* 0x0000002006057824 */ /* 0x001fca00078e020b */
[----:B-1----:R-:W-:Y:S01]  /*0080*/  ISETP.GE.AND P0, PT, R5, UR9, PT ;  /* 0x0000000905007c0c */ /* 0x002fe2000bf06270 */
[----:B---3--:R-:W-:-:S05]  /*0090*/  IMAD R0, R4, 0x20, R9 ;  /* 0x0000002004007824 */ /* 0x008fca00078e0209 */
[----:B------:R-:W-:-:S13]  /*00a0*/  ISETP.GE.OR P0, PT, R0, UR8, P0 ;  /* 0x0000000800007c0c */ /* 0x000fda0008706670 */
[----:B------:R-:W0:Y:S01]  /*00b0*/  @!P0 LDC.64 R2, c[0x0][0x380] ;  /* 0x0000e000ff028b82 */ /* 0x000e220000000a00 */
[----:B------:R-:W-:-:S04]  /*00c0*/  @!P0 IMAD R5, R5, UR8, R0 ;  /* 0x0000000805058c24 */ /* 0x000fc8000f8e0200 */
[----:B0-----:R-:W-:-:S06]  /*00d0*/  @!P0 IMAD.WIDE R2, R5, 0x4, R2 ;  /* 0x0000000405028825 */ /* 0x001fcc00078e0202 */
[----:B--2---:R-:W2:Y:S01]  /*00e0*/  @!P0 LDG.E R2, desc[UR6][R2.64] ;  /* 0x0000000602028981 */ /* 0x004ea2000c1e1900 */
[----:B------:R-:W-:Y:S01]  /*00f0*/  @!P0 MOV R0, 0x400 ;  /* 0x0000040000008802 */ /* 0x000fe20000000f00 */
[----:B------:R-:W-:Y:S01]  /*0100*/  IMAD R4, R4, 0x20, R11 ;  /* 0x0000002004047824 */ /* 0x000fe200078e020b */
[----:B------:R-:W-:Y:S01]  /*0110*/  LEA R7, R6, R9, 0x5 ;  /* 0x0000000906077211 */ /* 0x000fe200078e28ff */
[----:B------:R-:W0:Y:S03]  /*0120*/  @!P0 S2R R5, SR_CgaCtaId ;  /* 0x0000000000058919 */ /* 0x000e260000008800 */
[----:B------:R-:W-:-:S04]  /*0130*/  ISETP.GE.AND P1, PT, R7, UR9, PT ;  /* 0x0000000907007c0c */ /* 0x000fc8000bf26270 */
[----:B------:R-:W-:Y:S02]  /*0140*/  ISETP.GE.OR P1, PT, R4, UR8, P1 ;  /* 0x0000000804007c0c */ /* 0x000fe40008f26670 */
[----:B0-----:R-:W-:-:S04]  /*0150*/  @!P0 LEA R0, R5, R0, 0x18 ;  /* 0x0000000005008211 */ /* 0x001fc800078ec0ff */
[----:B------:R-:W-:-:S05]  /*0160*/  @!P0 LEA R0, R11, R0, 0x7 ;  /* 0x000000000b008211 */ /* 0x000fca00078e38ff */
[----:B------:R-:W-:-:S05]  /*0170*/  @!P0 IMAD R5, R9, 0x4, R0 ;  /* 0x0000000409058824 */ /* 0x000fca00078e0200 */
[----:B--2---:R0:W-:Y:S01]  /*0180*/  @!P0 STS [R5], R2 ;  /* 0x0000000205008388 */ /* 0x0041e20000000800 */
[----:B------:R-:W-:Y:S06]  /*0190*/  BAR.SYNC.DEFER_BLOCKING 0x0 ;  /* 0x0000000000007b1d */ /* 0x000fec0000010000 */
[----:B------:R-:W-:Y:S05]  /*01a0*/  @P1 EXIT ;  /* 0x000000000000194d */ /* 0x000fea0003800000 */
[----:B------:R-:W1:Y:S01]  /*01b0*/  S2UR UR5, SR_CgaCtaId ;  /* 0x00000000000579c3 */ /* 0x000e620000008800 */
[----:B------:R-:W-:Y:S01]  /*01c0*/  UMOV UR4, 0x400 ;  /* 0x0000040000047882 */ /* 0x000fe20000000000 */
[----:B------:R-:W-:-:S06]  /*01d0*/  IMAD R7, R4, UR9, R7 ;  /* 0x0000000904077c24 */ /* 0x000fcc000f8e0207 */
[----:B0-----:R-:W0:Y:S01]  /*01e0*/  LDC.64 R2, c[0x0][0x388] ;  /* 0x0000e200ff027b82 */ /* 0x001e220000000a00 */
[----:B-1----:R-:W-:-:S06]  /*01f0*/  ULEA UR4, UR5, UR4, 0x18 ;  /* 0x0000000405047291 */ /* 0x002fcc000f8ec0ff */
[----:B------:R-:W-:Y:S01]  /*0200*/  LEA R0, R9, UR4, 0x7 ;  /* 0x0000000409007c11 */ /* 0x000fe2000f8e38ff */
[----:B0-----:R-:W-:-:S03]  /*0210*/  IMAD.WIDE R2, R7, 0x4, R2 ;  /* 0x0000000407027825 */ /* 0x001fc600078e0202 */
[----:B------:R-:W-:-:S05]  /*0220*/  LEA R0, R11, R0, 0x2 ;  /* 0x000000000b007211 */ /* 0x000fca00078e10ff */
[----:B------:R-:W0:Y:S04]  /*0230*/  LDS R5, [R0] ;  /* 0x0000000000057984 */ /* 0x000e280000000800 */
[----:B0-----:R-:W-:Y:S01]  /*0240*/  STG.E desc[UR6][R2.64], R5 ;  /* 0x0000000502007986 */ /* 0x001fe2000c101906 */
[----:B------:R-:W-:Y:S05]  /*0250*/  EXIT ;  /* 0x000000000000794d */ /* 0x000fea0003800000 */
.L_x_0:
[----:B------:R-:W-:-:S00]  /*0260*/  BRA `(.L_x_0) ;  /* 0xfffffffc00fc7947 */ /* 0x000fc0000383ffff */
[----:B------:R-:W-:-:S00]  /*0270*/  NOP ;  /* 0x0000000000007918 */ /* 0x000fc00000000000 */
        /* <DEDUP_REMOVED lines=8> */
.L_x_1:


//--------------------- .nv.shared._Z5T_optPiS_ii --------------------------
	.section	.nv.shared._Z5T_optPiS_ii,"aw",@nobits
	.sectionflags	@""
	.align	4
.nv.shared._Z5T_optPiS_ii:
	.zero		5120


//--------------------- .nv.shared.reserved.0     --------------------------
	.section	.nv.shared.reserved.0,"aw",@nobits
	.weak		__nv_reservedSMEM_offset_0_alias
	.size		__nv_reservedSMEM_offset_0_alias, 0, 64
	.other		__nv_reservedSMEM_offset_0_alias,@"STO_CUDA_RESERVED_SHARED STV_DEFAULT"
__nv_reservedSMEM_offset_0_alias:
	.zero		0
	.zero		64


//--------------------- .nv.constant0._Z5T_optPiS_ii --------------------------
	.section	.nv.constant0._Z5T_optPiS_ii,"a",@progbits
	.sectionflags	@""
	.align	4
.nv.constant0._Z5T_optPiS_ii:
	.zero		920


//--------------------- SYMBOLS --------------------------

	.type		.nv.reservedSmem.offset0,@object
	.size		.nv.reservedSmem.offset0,0x4
	.type		.nv.reservedSmem.cap,@object
	.size		.nv.reservedSmem.cap,0x4
